//
// Generated by NVIDIA NVVM Compiler
//
// Compiler Build ID: CL-36424714
// Cuda compilation tools, release 13.0, V13.0.88
// Based on NVVM 20.0.0
//

.version 9.0
.target sm_100
.address_size 64

	// .globl	_Z16thread_hierarchyv
.extern .func  (.param .b32 func_retval0) vprintf
(
	.param .b64 vprintf_param_0,
	.param .b64 vprintf_param_1
)
;
.global .align 1 .b8 $str[71] = {66, 108, 111, 99, 107, 123, 37, 100, 44, 37, 100, 125, 91, 37, 100, 44, 37, 100, 93, 32, 84, 104, 114, 101, 97, 100, 123, 37, 100, 44, 37, 100, 125, 91, 37, 100, 44, 37, 100, 93, 32, 71, 108, 111, 98, 97, 108, 91, 37, 100, 44, 37, 100, 93, 32, 76, 105, 110, 101, 97, 114, 73, 110, 100, 101, 120, 61, 37, 100, 10};

.visible .entry _Z16thread_hierarchyv()
{
	.local .align 8 .b8 	__local_depot0[48];
	.reg .b64 	%SP;
	.reg .b64 	%SPL;
	.reg .b32 	%r<15>;
	.reg .b64 	%rd<5>;

	mov.u64 	%SPL, __local_depot0;
	cvta.local.u64 	%SP, %SPL;
	add.u64 	%rd1, %SP, 0;
	add.u64 	%rd2, %SPL, 0;
	mov.u32 	%r1, %tid.x;
	mov.u32 	%r2, %ctaid.x;
	mov.u32 	%r3, %ntid.x;
	mad.lo.s32 	%r4, %r2, %r3, %r1;
	mov.u32 	%r5, %tid.y;
	mov.u32 	%r6, %ctaid.y;
	mov.u32 	%r7, %ntid.y;
	mad.lo.s32 	%r8, %r6, %r7, %r5;
	mov.u32 	%r9, %nctaid.x;
	mul.lo.s32 	%r10, %r9, %r3;
	mad.lo.s32 	%r11, %r10, %r8, %r4;
	mov.u32 	%r12, %nctaid.y;
	st.local.v2.u32 	[%rd2], {%r9, %r12};
	st.local.v2.u32 	[%rd2+8], {%r2, %r6};
	st.local.v2.u32 	[%rd2+16], {%r3, %r7};
	st.local.v2.u32 	[%rd2+24], {%r1, %r5};
	st.local.v2.u32 	[%rd2+32], {%r4, %r8};
	st.local.u32 	[%rd2+40], %r11;
	mov.u64 	%rd3, $str;
	cvta.global.u64 	%rd4, %rd3;
	{ // callseq 0, 0
	.param .b64 param0;
	st.param.b64 	[param0], %rd4;
	.param .b64 param1;
	st.param.b64 	[param1], %rd1;
	.param .b32 retval0;
	call.uni (retval0), 
	vprintf, 
	(
	param0, 
	param1
	);
	ld.param.b32 	%r13, [retval0];
	} // callseq 0
	ret;

}


// ===== COMPILED SASS (sm_100) =====

	.target	sm_100

	.elftype	@"ET_EXEC"


//--------------------- .note.nv.tkinfo           --------------------------
	.section	.note.nv.tkinfo,"",@"SHT_NOTE"
	.sectionflags	@"SHF_NOTE_NV_TKINFO"
	.tkinfo
        /*0018*/ 	.word	0x00000002
        /*0030*/ 	.string	""
        /*0030*/ 	.string	"ptxas"
        /*0030*/ 	.string	"Cuda compilation tools, release 13.0, V13.0.88"
        /*0030*/ 	.string	"Build cuda_13.0.r13.0/compiler.36424714_0"
        /*0030*/ 	.string	"-arch sm_100 -m 64 "



//--------------------- .note.nv.cuinfo           --------------------------
	.section	.note.nv.cuinfo,"",@"SHT_NOTE"
	.sectionflags	@"SHF_NOTE_NV_CUINFO"
        /*0018*/ 	.short	0x0002
        /*001a*/ 	.short	0x0064
        /*001c*/ 	.short	0x0082
	.zero		2


//--------------------- .nv.info                  --------------------------
	.section	.nv.info,"",@"SHT_CUDA_INFO"
	.align	4


	//----- nvinfo : EIATTR_REGCOUNT
	.align		4
        /*0000*/ 	.byte	0x04, 0x2f
        /*0002*/ 	.short	(.L_2 - .L_1)
	.align		4
.L_1:
        /*0004*/ 	.word	index@(_Z16thread_hierarchyv)
        /*0008*/ 	.word	0x00000018


	//----- nvinfo : EIATTR_FRAME_SIZE
	.align		4
.L_2:
        /*000c*/ 	.byte	0x04, 0x11
        /*000e*/ 	.short	(.L_4 - .L_3)
	.align		4
.L_3:
        /*0010*/ 	.word	index@(_Z16thread_hierarchyv)
        /*0014*/ 	.word	0x00000030


	//----- nvinfo : EIATTR_MIN_STACK_SIZE
	.align		4
.L_4:
        /*0018*/ 	.byte	0x04, 0x12
        /*001a*/ 	.short	(.L_6 - .L_5)
	.align		4
.L_5:
        /*001c*/ 	.word	index@(_Z16thread_hierarchyv)
        /*0020*/ 	.word	0x00000030
.L_6:


//--------------------- .nv.compat                --------------------------
	.section	.nv.compat,"",@"SHT_CUDA_COMPAT_INFO"
	.align	4
        /*0000*/ 	.byte	0x02, 0x09, 0x00, 0x00, 0x02, 0x02, 0x01, 0x00, 0x02, 0x05, 0x05, 0x00, 0x03, 0x07, 0x01, 0x01
        /*0010*/ 	.byte	0x02, 0x03, 0x00, 0x00, 0x02, 0x06, 0x01, 0x00, 0x04, 0x0b, 0x08, 0x00, 0x09, 0x00, 0x00, 0x00
        /*0020*/ 	.byte	0x00, 0x00, 0x00, 0x00


//--------------------- .nv.info._Z16thread_hierarchyv --------------------------
	.section	.nv.info._Z16thread_hierarchyv,"",@"SHT_CUDA_INFO"
	.sectionflags	@""
	.align	4


	//----- nvinfo : EIATTR_CUDA_API_VERSION
	.align		4
        /*0000*/ 	.byte	0x04, 0x37
        /*0002*/ 	.short	(.L_8 - .L_7)
.L_7:
        /*0004*/ 	.word	0x00000082


	//----- nvinfo : EIATTR_SPARSE_MMA_MASK
	.align		4
.L_8:
        /*0008*/ 	.byte	0x03, 0x50
        /*000a*/ 	.short	0x0000


	//----- nvinfo : EIATTR_MAXREG_COUNT
	.align		4
        /*000c*/ 	.byte	0x03, 0x1b
        /*000e*/ 	.short	0x00ff


	//----- nvinfo : EIATTR_EXTERNS
	.align		4
        /*0010*/ 	.byte	0x04, 0x0f
        /*0012*/ 	.short	(.L_10 - .L_9)


	//   ....[0]....
	.align		4
.L_9:
        /*0014*/ 	.word	index@(vprintf)


	//----- nvinfo : EIATTR_MERCURY_ISA_VERSION
	.align		4
.L_10:
        /*0018*/ 	.byte	0x03, 0x5f
        /*001a*/ 	.short	0x0101


	//----- nvinfo : EIATTR_VRC_CTA_INIT_COUNT
	.align		4
        /*001c*/ 	.byte	0x02, 0x4a
	.zero		1
	.zero		1


	//----- nvinfo : EIATTR_SYSCALL_OFFSETS
	.align		4
        /*0020*/ 	.byte	0x04, 0x46
        /*0022*/ 	.short	(.L_12 - .L_11)


	//   ....[0]....
.L_11:
        /*0024*/ 	.word	0x000001e0


	//----- nvinfo : EIATTR_EXIT_INSTR_OFFSETS
	.align		4
.L_12:
        /*0028*/ 	.byte	0x04, 0x1c
        /*002a*/ 	.short	(.L_14 - .L_13)


	//   ....[0]....
.L_13:
        /*002c*/ 	.word	0x000001f0


	//----- nvinfo : EIATTR_SW_WAR
	.align		4
.L_14:
        /*0030*/ 	.byte	0x04, 0x36
        /*0032*/ 	.short	(.L_16 - .L_15)
.L_15:
        /*0034*/ 	.word	0x00000008
.L_16:


//--------------------- .nv.callgraph             --------------------------
	.section	.nv.callgraph,"",@"SHT_CUDA_CALLGRAPH"
	.align	4
	.sectionentsize	8
	.align		4
        /*0000*/ 	.word	0x00000000
	.align		4
        /*0004*/ 	.word	0xffffffff
	.align		4
        /*0008*/ 	.word	index@(_Z16thread_hierarchyv)
	.align		4
        /*000c*/ 	.word	index@(vprintf)
	.align		4
        /*0010*/ 	.word	0x00000000
	.align		4
        /*0014*/ 	.word	0xfffffffe
	.align		4
        /*0018*/ 	.word	0x00000000
	.align		4
        /*001c*/ 	.word	0xfffffffd
	.align		4
        /*0020*/ 	.word	0x00000000
	.align		4
        /*0024*/ 	.word	0xfffffffc


//--------------------- .nv.constant4             --------------------------
	.section	.nv.constant4,"a",@progbits
	.align	8
	.align		8
.nv.constant4:
        /*0000*/ 	.dword	vprintf
	.align		8
        /*0008*/ 	.dword	$str


//--------------------- .text._Z16thread_hierarchyv --------------------------
	.section	.text._Z16thread_hierarchyv,"ax",@progbits
	.align	128
        .global         _Z16thread_hierarchyv
        .type           _Z16thread_hierarchyv,@function
        .size           _Z16thread_hierarchyv,(.L_x_2 - _Z16thread_hierarchyv)
        .other          _Z16thread_hierarchyv,@"STO_CUDA_ENTRY STV_DEFAULT"
_Z16thread_hierarchyv:
.text._Z16thread_hierarchyv:
[----:B------:R-:W0:Y:S01]  /*0000*/  LDC R1, c[0x0][0x37c] ;  /* 0x0000df00ff017b82 */ /* 0x000e220000000800 */
[----:B------:R-:W1:Y:S01]  /*0010*/  S2R R6, SR_CTAID.X ;  /* 0x0000000000067919 */ /* 0x000e620000002500 */
[----:B------:R-:W2:Y:S06]  /*0020*/  LDCU UR5, c[0x0][0x2fc] ;  /* 0x00005f80ff0577ac */ /* 0x000eac0008000800 */
[----:B------:R-:W3:Y:S01]  /*0030*/  LDC R10, c[0x0][0x360] ;  /* 0x0000d800ff0a7b82 */ /* 0x000ee20000000800 */
[----:B------:R-:W-:Y:S01]  /*0040*/  MOV R8, 0x0 ;  /* 0x0000000000087802 */ /* 0x000fe20000000f00 */
[----:B------:R-:W1:Y:S01]  /*0050*/  S2R R7, SR_CTAID.Y ;  /* 0x0000000000077919 */ /* 0x000e620000002600 */
[----:B0-----:R-:W-:Y:S01]  /*0060*/  IADD3 R1, PT, PT, R1, -0x30, RZ ;  /* 0xffffffd001017810 */ /* 0x001fe20007ffe0ff */
[----:B------:R-:W0:Y:S01]  /*0070*/  LDCU UR4, c[0x0][0x2f8] ;  /* 0x00005f00ff0477ac */ /* 0x000e220008000800 */
[----:B------:R-:W4:Y:S03]  /*0080*/  S2R R4, SR_TID.X ;  /* 0x0000000000047919 */ /* 0x000f260000002100 */
[----:B------:R-:W3:Y:S01]  /*0090*/  LDC R11, c[0x0][0x364] ;  /* 0x0000d900ff0b7b82 */ /* 0x000ee20000000800 */
[----:B------:R-:W5:Y:S01]  /*00a0*/  LDCU.64 UR6, c[0x4][0x8] ;  /* 0x01000100ff0677ac */ /* 0x000f620008000a00 */
[----:B------:R-:W2:Y:S06]  /*00b0*/  S2R R5, SR_TID.Y ;  /* 0x0000000000057919 */ /* 0x000eac0000002200 */
[----:B------:R-:W0:Y:S08]  /*00c0*/  LDC R12, c[0x0][0x370] ;  /* 0x0000dc00ff0c7b82 */ /* 0x000e300000000800 */
[----:B------:R-:W5:Y:S01]  /*00d0*/  LDC R13, c[0x0][0x374] ;  /* 0x0000dd00ff0d7b82 */ /* 0x000f620000000800 */
[----:B---3--:R-:W-:Y:S07]  /*00e0*/  STL.64 [R1+0x10], R10 ;  /* 0x0000100a01007387 */ /* 0x008fee0000100a00 */
[----:B------:R-:W3:Y:S01]  /*00f0*/  LDC.64 R8, c[0x4][R8] ;  /* 0x0100000008087b82 */ /* 0x000ee20000000a00 */
[----:B-1----:R1:W-:Y:S01]  /*0100*/  STL.64 [R1+0x8], R6 ;  /* 0x0000080601007387 */ /* 0x0023e20000100a00 */
[----:B----4-:R-:W-:-:S02]  /*0110*/  IMAD R2, R6, R10, R4 ;  /* 0x0000000a06027224 */ /* 0x010fc400078e0204 */
[----:B0-----:R-:W-:Y:S02]  /*0120*/  IMAD R0, R10, R12, RZ ;  /* 0x0000000c0a007224 */ /* 0x001fe400078e02ff */
[----:B--2---:R-:W-:Y:S01]  /*0130*/  IMAD R3, R7, R11, R5 ;  /* 0x0000000b07037224 */ /* 0x004fe200078e0205 */
[----:B------:R0:W-:Y:S03]  /*0140*/  STL.64 [R1+0x18], R4 ;  /* 0x0000180401007387 */ /* 0x0001e60000100a00 */
[----:B------:R-:W-:Y:S01]  /*0150*/  IMAD R0, R3, R0, R2 ;  /* 0x0000000003007224 */ /* 0x000fe200078e0202 */
[----:B------:R2:W-:Y:S01]  /*0160*/  STL.64 [R1+0x20], R2 ;  /* 0x0000200201007387 */ /* 0x0005e20000100a00 */
[----:B-1----:R-:W-:-:S03]  /*0170*/  IADD3 R6, P0, PT, R1, UR4, RZ ;  /* 0x0000000401067c10 */ /* 0x002fc6000ff1e0ff */
[----:B-----5:R2:W-:Y:S01]  /*0180*/  STL.64 [R1], R12 ;  /* 0x0000000c01007387 */ /* 0x0205e20000100a00 */
[----:B------:R-:W-:-:S03]  /*0190*/  IADD3.X R7, PT, PT, RZ, UR5, RZ, P0, !PT ;  /* 0x00000005ff077c10 */ /* 0x000fc600087fe4ff */
[----:B------:R2:W-:Y:S01]  /*01a0*/  STL [R1+0x28], R0 ;  /* 0x0000280001007387 */ /* 0x0005e20000100800 */
[----:B0-----:R-:W-:Y:S02]  /*01b0*/  MOV R4, UR6 ;  /* 0x0000000600047c02 */ /* 0x001fe40008000f00 */
[----:B------:R-:W-:-:S07]  /*01c0*/  MOV R5, UR7 ;  /* 0x0000000700057c02 */ /* 0x000fce0008000f00 */
[----:B------:R-:W-:-:S07]  /*01d0*/  LEPC R20, `(.L_x_0) ;  /* 0x000000001014794e */ /* 0x000fce0000000000 */
[----:B--23--:R-:W-:Y:S05]  /*01e0*/  CALL.ABS.NOINC R8 ;  /* 0x0000000008007343 */ /* 0x00cfea0003c00000 */
.L_x_0:
[----:B------:R-:W-:Y:S05]  /*01f0*/  EXIT ;  /* 0x000000000000794d */ /* 0x000fea0003800000 */
.L_x_1:
[----:B------:R-:W-:-:S00]  /*0200*/  BRA `(.L_x_1) ;  /* 0xfffffffc00fc7947 */ /* 0x000fc0000383ffff */
[----:B------:R-:W-:-:S00]  /*0210*/  NOP ;  /* 0x0000000000007918 */ /* 0x000fc00000000000 */
        /* <DEDUP_REMOVED lines=14> */
.L_x_2:


//--------------------- .nv.global.init           --------------------------
	.section	.nv.global.init,"aw",@progbits
.nv.global.init:
	.type		$str,@object
	.size		$str,(.L_0 - $str)
$str:
        /*0000*/ 	.byte	0x42, 0x6c, 0x6f, 0x63, 0x6b, 0x7b, 0x25, 0x64, 0x2c, 0x25, 0x64, 0x7d, 0x5b, 0x25, 0x64, 0x2c
        /*0010*/ 	.byte	0x25, 0x64, 0x5d, 0x20, 0x54, 0x68, 0x72, 0x65, 0x61, 0x64, 0x7b, 0x25, 0x64, 0x2c, 0x25, 0x64
        /*0020*/ 	.byte	0x7d, 0x5b, 0x25, 0x64, 0x2c, 0x25, 0x64, 0x5d, 0x20, 0x47, 0x6c, 0x6f, 0x62, 0x61, 0x6c, 0x5b
        /*0030*/ 	.byte	0x25, 0x64, 0x2c, 0x25, 0x64, 0x5d, 0x20, 0x4c, 0x69, 0x6e, 0x65, 0x61, 0x72, 0x49, 0x6e, 0x64
        /*0040*/ 	.byte	0x65, 0x78, 0x3d, 0x25, 0x64, 0x0a, 0x00
.L_0:


//--------------------- .nv.shared.reserved.0     --------------------------
	.section	.nv.shared.reserved.0,"aw",@nobits
	.weak		__nv_reservedSMEM_offset_0_alias
	.size		__nv_reservedSMEM_offset_0_alias, 0, 64
	.other		__nv_reservedSMEM_offset_0_alias,@"STO_CUDA_RESERVED_SHARED STV_DEFAULT"
__nv_reservedSMEM_offset_0_alias:
	.zero		0
	.zero		64


//--------------------- .nv.constant0._Z16thread_hierarchyv --------------------------
	.section	.nv.constant0._Z16thread_hierarchyv,"a",@progbits
	.sectionflags	@""
	.align	4
.nv.constant0._Z16thread_hierarchyv:
	.zero		896


//--------------------- SYMBOLS --------------------------

	.type		.nv.reservedSmem.offset0,@object
	.size		.nv.reservedSmem.offset0,0x4
	.type		vprintf,@function
